//
// Generated by NVIDIA NVVM Compiler
//
// Compiler Build ID: CL-36424714
// Cuda compilation tools, release 13.0, V13.0.88
// Based on NVVM 20.0.0
//

.version 9.0
.target sm_100
.address_size 64

	// .globl	_Z7addnumsPdd

.visible .entry _Z7addnumsPdd(
	.param .u64 .ptr .align 1 _Z7addnumsPdd_param_0,
	.param .f64 _Z7addnumsPdd_param_1
)
{
	.reg .b64 	%rd<3>;
	.reg .b64 	%fd<4>;

	ld.param.u64 	%rd1, [_Z7addnumsPdd_param_0];
	ld.param.f64 	%fd1, [_Z7addnumsPdd_param_1];
	cvta.to.global.u64 	%rd2, %rd1;
	ld.global.f64 	%fd2, [%rd2];
	add.f64 	%fd3, %fd1, %fd2;
	st.global.f64 	[%rd2], %fd3;
	ret;

}
	// .globl	_Z7addvecsPdS_
.visible .entry _Z7addvecsPdS_(
	.param .u64 .ptr .align 1 _Z7addvecsPdS__param_0,
	.param .u64 .ptr .align 1 _Z7addvecsPdS__param_1
)
{
	.reg .b32 	%r<2>;
	.reg .b64 	%rd<8>;
	.reg .b64 	%fd<4>;

	ld.param.u64 	%rd1, [_Z7addvecsPdS__param_0];
	ld.param.u64 	%rd2, [_Z7addvecsPdS__param_1];
	cvta.to.global.u64 	%rd3, %rd1;
	cvta.to.global.u64 	%rd4, %rd2;
	mov.u32 	%r1, %tid.x;
	mul.wide.u32 	%rd5, %r1, 8;
	add.s64 	%rd6, %rd4, %rd5;
	ld.global.f64 	%fd1, [%rd6];
	add.s64 	%rd7, %rd3, %rd5;
	ld.global.f64 	%fd2, [%rd7];
	add.f64 	%fd3, %fd1, %fd2;
	st.global.f64 	[%rd7], %fd3;
	ret;

}


// ===== COMPILED SASS (sm_100) =====

	.target	sm_100

	.elftype	@"ET_EXEC"


//--------------------- .note.nv.tkinfo           --------------------------
	.section	.note.nv.tkinfo,"",@"SHT_NOTE"
	.sectionflags	@"SHF_NOTE_NV_TKINFO"
	.tkinfo
        /*0018*/ 	.word	0x00000002
        /*0030*/ 	.string	""
        /*0030*/ 	.string	"ptxas"
        /*0030*/ 	.string	"Cuda compilation tools, release 13.0, V13.0.88"
        /*0030*/ 	.string	"Build cuda_13.0.r13.0/compiler.36424714_0"
        /*0030*/ 	.string	"-arch sm_100 -m 64 "



//--------------------- .note.nv.cuinfo           --------------------------
	.section	.note.nv.cuinfo,"",@"SHT_NOTE"
	.sectionflags	@"SHF_NOTE_NV_CUINFO"
        /*0018*/ 	.short	0x0002
        /*001a*/ 	.short	0x0064
        /*001c*/ 	.short	0x0082
	.zero		2


//--------------------- .nv.info                  --------------------------
	.section	.nv.info,"",@"SHT_CUDA_INFO"
	.align	4


	//----- nvinfo : EIATTR_REGCOUNT
	.align		4
        /*0000*/ 	.byte	0x04, 0x2f
        /*0002*/ 	.short	(.L_1 - .L_0)
	.align		4
.L_0:
        /*0004*/ 	.word	index@(_Z7addnumsPdd)
        /*0008*/ 	.word	0x00000008


	//----- nvinfo : EIATTR_FRAME_SIZE
	.align		4
.L_1:
        /*000c*/ 	.byte	0x04, 0x11
        /*000e*/ 	.short	(.L_3 - .L_2)
	.align		4
.L_2:
        /*0010*/ 	.word	index@(_Z7addnumsPdd)
        /*0014*/ 	.word	0x00000000


	//----- nvinfo : EIATTR_REGCOUNT
	.align		4
.L_3:
        /*0018*/ 	.byte	0x04, 0x2f
        /*001a*/ 	.short	(.L_5 - .L_4)
	.align		4
.L_4:
        /*001c*/ 	.word	index@(_Z7addvecsPdS_)
        /*0020*/ 	.word	0x0000000a


	//----- nvinfo : EIATTR_FRAME_SIZE
	.align		4
.L_5:
        /*0024*/ 	.byte	0x04, 0x11
        /*0026*/ 	.short	(.L_7 - .L_6)
	.align		4
.L_6:
        /*0028*/ 	.word	index@(_Z7addvecsPdS_)
        /*002c*/ 	.word	0x00000000


	//----- nvinfo : EIATTR_MIN_STACK_SIZE
	.align		4
.L_7:
        /*0030*/ 	.byte	0x04, 0x12
        /*0032*/ 	.short	(.L_9 - .L_8)
	.align		4
.L_8:
        /*0034*/ 	.word	index@(_Z7addvecsPdS_)
        /*0038*/ 	.word	0x00000000


	//----- nvinfo : EIATTR_MIN_STACK_SIZE
	.align		4
.L_9:
        /*003c*/ 	.byte	0x04, 0x12
        /*003e*/ 	.short	(.L_11 - .L_10)
	.align		4
.L_10:
        /*0040*/ 	.word	index@(_Z7addnumsPdd)
        /*0044*/ 	.word	0x00000000
.L_11:


//--------------------- .nv.compat                --------------------------
	.section	.nv.compat,"",@"SHT_CUDA_COMPAT_INFO"
	.align	4
        /*0000*/ 	.byte	0x02, 0x09, 0x00, 0x00, 0x02, 0x02, 0x01, 0x00, 0x02, 0x05, 0x05, 0x00, 0x03, 0x07, 0x01, 0x01
        /*0010*/ 	.byte	0x02, 0x03, 0x00, 0x00, 0x02, 0x06, 0x01, 0x00, 0x04, 0x0b, 0x08, 0x00, 0x01, 0x00, 0x00, 0x00
        /*0020*/ 	.byte	0x00, 0x00, 0x00, 0x00


//--------------------- .nv.info._Z7addvecsPdS_   --------------------------
	.section	.nv.info._Z7addvecsPdS_,"",@"SHT_CUDA_INFO"
	.sectionflags	@""
	.align	4


	//----- nvinfo : EIATTR_CUDA_API_VERSION
	.align		4
        /*0000*/ 	.byte	0x04, 0x37
        /*0002*/ 	.short	(.L_13 - .L_12)
.L_12:
        /*0004*/ 	.word	0x00000082


	//----- nvinfo : EIATTR_KPARAM_INFO
	.align		4
.L_13:
        /*0008*/ 	.byte	0x04, 0x17
        /*000a*/ 	.short	(.L_15 - .L_14)
.L_14:
        /*000c*/ 	.word	0x00000000
        /*0010*/ 	.short	0x0001
        /*0012*/ 	.short	0x0008
        /*0014*/ 	.byte	0x00, 0xf5, 0x21, 0x00


	//----- nvinfo : EIATTR_KPARAM_INFO
	.align		4
.L_15:
        /*0018*/ 	.byte	0x04, 0x17
        /*001a*/ 	.short	(.L_17 - .L_16)
.L_16:
        /*001c*/ 	.word	0x00000000
        /*0020*/ 	.short	0x0000
        /*0022*/ 	.short	0x0000
        /*0024*/ 	.byte	0x00, 0xf5, 0x21, 0x00


	//----- nvinfo : EIATTR_SPARSE_MMA_MASK
	.align		4
.L_17:
        /*0028*/ 	.byte	0x03, 0x50
        /*002a*/ 	.short	0x0000


	//----- nvinfo : EIATTR_MAXREG_COUNT
	.align		4
        /*002c*/ 	.byte	0x03, 0x1b
        /*002e*/ 	.short	0x00ff


	//----- nvinfo : EIATTR_MERCURY_ISA_VERSION
	.align		4
        /*0030*/ 	.byte	0x03, 0x5f
        /*0032*/ 	.short	0x0101


	//----- nvinfo : EIATTR_VRC_CTA_INIT_COUNT
	.align		4
        /*0034*/ 	.byte	0x02, 0x4a
	.zero		1
	.zero		1


	//----- nvinfo : EIATTR_EXIT_INSTR_OFFSETS
	.align		4
        /*0038*/ 	.byte	0x04, 0x1c
        /*003a*/ 	.short	(.L_19 - .L_18)


	//   ....[0]....
.L_18:
        /*003c*/ 	.word	0x000000b0


	//----- nvinfo : EIATTR_CBANK_PARAM_SIZE
	.align		4
.L_19:
        /*0040*/ 	.byte	0x03, 0x19
        /*0042*/ 	.short	0x0010


	//----- nvinfo : EIATTR_PARAM_CBANK
	.align		4
        /*0044*/ 	.byte	0x04, 0x0a
        /*0046*/ 	.short	(.L_21 - .L_20)
	.align		4
.L_20:
        /*0048*/ 	.word	index@(.nv.constant0._Z7addvecsPdS_)
        /*004c*/ 	.short	0x0380
        /*004e*/ 	.short	0x0010


	//----- nvinfo : EIATTR_SW_WAR
	.align		4
.L_21:
        /*0050*/ 	.byte	0x04, 0x36
        /*0052*/ 	.short	(.L_23 - .L_22)
.L_22:
        /*0054*/ 	.word	0x00000008
.L_23:


//--------------------- .nv.info._Z7addnumsPdd    --------------------------
	.section	.nv.info._Z7addnumsPdd,"",@"SHT_CUDA_INFO"
	.sectionflags	@""
	.align	4


	//----- nvinfo : EIATTR_CUDA_API_VERSION
	.align		4
        /*0000*/ 	.byte	0x04, 0x37
        /*0002*/ 	.short	(.L_25 - .L_24)
.L_24:
        /*0004*/ 	.word	0x00000082


	//----- nvinfo : EIATTR_KPARAM_INFO
	.align		4
.L_25:
        /*0008*/ 	.byte	0x04, 0x17
        /*000a*/ 	.short	(.L_27 - .L_26)
.L_26:
        /*000c*/ 	.word	0x00000000
        /*0010*/ 	.short	0x0001
        /*0012*/ 	.short	0x0008
        /*0014*/ 	.byte	0x00, 0xf0, 0x21, 0x00


	//----- nvinfo : EIATTR_KPARAM_INFO
	.align		4
.L_27:
        /*0018*/ 	.byte	0x04, 0x17
        /*001a*/ 	.short	(.L_29 - .L_28)
.L_28:
        /*001c*/ 	.word	0x00000000
        /*0020*/ 	.short	0x0000
        /*0022*/ 	.short	0x0000
        /*0024*/ 	.byte	0x00, 0xf5, 0x21, 0x00


	//----- nvinfo : EIATTR_SPARSE_MMA_MASK
	.align		4
.L_29:
        /*0028*/ 	.byte	0x03, 0x50
        /*002a*/ 	.short	0x0000


	//----- nvinfo : EIATTR_MAXREG_COUNT
	.align		4
        /*002c*/ 	.byte	0x03, 0x1b
        /*002e*/ 	.short	0x00ff


	//----- nvinfo : EIATTR_MERCURY_ISA_VERSION
	.align		4
        /*0030*/ 	.byte	0x03, 0x5f
        /*0032*/ 	.short	0x0101


	//----- nvinfo : EIATTR_VRC_CTA_INIT_COUNT
	.align		4
        /*0034*/ 	.byte	0x02, 0x4a
	.zero		1
	.zero		1


	//----- nvinfo : EIATTR_EXIT_INSTR_OFFSETS
	.align		4
        /*0038*/ 	.byte	0x04, 0x1c
        /*003a*/ 	.short	(.L_31 - .L_30)


	//   ....[0]....
.L_30:
        /*003c*/ 	.word	0x00000070


	//----- nvinfo : EIATTR_CBANK_PARAM_SIZE
	.align		4
.L_31:
        /*0040*/ 	.byte	0x03, 0x19
        /*0042*/ 	.short	0x0010


	//----- nvinfo : EIATTR_PARAM_CBANK
	.align		4
        /*0044*/ 	.byte	0x04, 0x0a
        /*0046*/ 	.short	(.L_33 - .L_32)
	.align		4
.L_32:
        /*0048*/ 	.word	index@(.nv.constant0._Z7addnumsPdd)
        /*004c*/ 	.short	0x0380
        /*004e*/ 	.short	0x0010


	//----- nvinfo : EIATTR_SW_WAR
	.align		4
.L_33:
        /*0050*/ 	.byte	0x04, 0x36
        /*0052*/ 	.short	(.L_35 - .L_34)
.L_34:
        /*0054*/ 	.word	0x00000008
.L_35:


//--------------------- .nv.callgraph             --------------------------
	.section	.nv.callgraph,"",@"SHT_CUDA_CALLGRAPH"
	.align	4
	.sectionentsize	8
	.align		4
        /*0000*/ 	.word	0x00000000
	.align		4
        /*0004*/ 	.word	0xffffffff
	.align		4
        /*0008*/ 	.word	0x00000000
	.align		4
        /*000c*/ 	.word	0xfffffffe
	.align		4
        /*0010*/ 	.word	0x00000000
	.align		4
        /*0014*/ 	.word	0xfffffffd
	.align		4
        /*0018*/ 	.word	0x00000000
	.align		4
        /*001c*/ 	.word	0xfffffffc


//--------------------- .text._Z7addvecsPdS_      --------------------------
	.section	.text._Z7addvecsPdS_,"ax",@progbits
	.align	128
        .global         _Z7addvecsPdS_
        .type           _Z7addvecsPdS_,@function
        .size           _Z7addvecsPdS_,(.L_x_2 - _Z7addvecsPdS_)
        .other          _Z7addvecsPdS_,@"STO_CUDA_ENTRY STV_DEFAULT"
_Z7addvecsPdS_:
.text._Z7addvecsPdS_:
[----:B------:R-:W-:Y:S01]  /*0000*/  LDC R1, c[0x0][0x37c] ;  /* 0x0000df00ff017b82 */ /* 0x000fe20000000800 */
[----:B------:R-:W0:Y:S07]  /*0010*/  S2R R7, SR_TID.X ;  /* 0x0000000000077919 */ /* 0x000e2e0000002100 */
[----:B------:R-:W0:Y:S01]  /*0020*/  LDC.64 R2, c[0x0][0x388] ;  /* 0x0000e200ff027b82 */ /* 0x000e220000000a00 */
[----:B------:R-:W1:Y:S07]  /*0030*/  LDCU.64 UR4, c[0x0][0x358] ;  /* 0x00006b00ff0477ac */ /* 0x000e6e0008000a00 */
[----:B------:R-:W2:Y:S01]  /*0040*/  LDC.64 R4, c[0x0][0x380] ;  /* 0x0000e000ff047b82 */ /* 0x000ea20000000a00 */
[----:B0-----:R-:W-:-:S04]  /*0050*/  IMAD.WIDE.U32 R2, R7, 0x8, R2 ;  /* 0x0000000807027825 */ /* 0x001fc800078e0002 */
[----:B--2---:R-:W-:Y:S02]  /*0060*/  IMAD.WIDE.U32 R4, R7, 0x8, R4 ;  /* 0x0000000807047825 */ /* 0x004fe400078e0004 */
[----:B-1----:R-:W2:Y:S04]  /*0070*/  LDG.E.64 R2, desc[UR4][R2.64] ;  /* 0x0000000402027981 */ /* 0x002ea8000c1e1b00 */
[----:B------:R-:W2:Y:S02]  /*0080*/  LDG.E.64 R6, desc[UR4][R4.64] ;  /* 0x0000000404067981 */ /* 0x000ea4000c1e1b00 */
[----:B--2---:R-:W-:-:S07]  /*0090*/  DADD R6, R2, R6 ;  /* 0x0000000002067229 */ /* 0x004fce0000000006 */
[----:B------:R-:W-:Y:S01]  /*00a0*/  STG.E.64 desc[UR4][R4.64], R6 ;  /* 0x0000000604007986 */ /* 0x000fe2000c101b04 */
[----:B------:R-:W-:Y:S05]  /*00b0*/  EXIT ;  /* 0x000000000000794d */ /* 0x000fea0003800000 */
.L_x_0:
[----:B------:R-:W-:-:S00]  /*00c0*/  BRA `(.L_x_0) ;  /* 0xfffffffc00fc7947 */ /* 0x000fc0000383ffff */
[----:B------:R-:W-:-:S00]  /*00d0*/  NOP ;  /* 0x0000000000007918 */ /* 0x000fc00000000000 */
        /* <DEDUP_REMOVED lines=10> */
.L_x_2:


//--------------------- .text._Z7addnumsPdd       --------------------------
	.section	.text._Z7addnumsPdd,"ax",@progbits
	.align	128
        .global         _Z7addnumsPdd
        .type           _Z7addnumsPdd,@function
        .size           _Z7addnumsPdd,(.L_x_3 - _Z7addnumsPdd)
        .other          _Z7addnumsPdd,@"STO_CUDA_ENTRY STV_DEFAULT"
_Z7addnumsPdd:
.text._Z7addnumsPdd:
[----:B------:R-:W-:Y:S08]  /*0000*/  LDC R1, c[0x0][0x37c] ;  /* 0x0000df00ff017b82 */ /* 0x000ff00000000800 */
[----:B------:R-:W0:Y:S01]  /*0010*/  LDC.64 R2, c[0x0][0x380] ;  /* 0x0000e000ff027b82 */ /* 0x000e220000000a00 */
[----:B------:R-:W0:Y:S01]  /*0020*/  LDCU.64 UR4, c[0x0][0x358] ;  /* 0x00006b00ff0477ac */ /* 0x000e220008000a00 */
[----:B------:R-:W1:Y:S01]  /*0030*/  LDCU.64 UR6, c[0x0][0x388] ;  /* 0x00007100ff0677ac */ /* 0x000e620008000a00 */
[----:B0-----:R-:W1:Y:S02]  /*0040*/  LDG.E.64 R4, desc[UR4][R2.64] ;  /* 0x0000000402047981 */ /* 0x001e64000c1e1b00 */
[----:B-1----:R-:W-:-:S07]  /*0050*/  DADD R4, R4, UR6 ;  /* 0x0000000604047e29 */ /* 0x002fce0008000000 */
[----:B------:R-:W-:Y:S01]  /*0060*/  STG.E.64 desc[UR4][R2.64], R4 ;  /* 0x0000000402007986 */ /* 0x000fe2000c101b04 */
[----:B------:R-:W-:Y:S05]  /*0070*/  EXIT ;  /* 0x000000000000794d */ /* 0x000fea0003800000 */
.L_x_1:
        /* <DEDUP_REMOVED lines=16> */
.L_x_3:


//--------------------- .nv.shared.reserved.0     --------------------------
	.section	.nv.shared.reserved.0,"aw",@nobits
	.weak		__nv_reservedSMEM_offset_0_alias
	.size		__nv_reservedSMEM_offset_0_alias, 0, 64
	.other		__nv_reservedSMEM_offset_0_alias,@"STO_CUDA_RESERVED_SHARED STV_DEFAULT"
__nv_reservedSMEM_offset_0_alias:
	.zero		0
	.zero		64


//--------------------- .nv.constant0._Z7addvecsPdS_ --------------------------
	.section	.nv.constant0._Z7addvecsPdS_,"a",@progbits
	.sectionflags	@""
	.align	4
.nv.constant0._Z7addvecsPdS_:
	.zero		912


//--------------------- .nv.constant0._Z7addnumsPdd --------------------------
	.section	.nv.constant0._Z7addnumsPdd,"a",@progbits
	.sectionflags	@""
	.align	4
.nv.constant0._Z7addnumsPdd:
	.zero		912


//--------------------- SYMBOLS --------------------------

	.type		.nv.reservedSmem.offset0,@object
	.size		.nv.reservedSmem.offset0,0x4
